//
// Generated by NVIDIA NVVM Compiler
//
// Compiler Build ID: CL-36424714
// Cuda compilation tools, release 13.0, V13.0.88
// Based on NVVM 20.0.0
//

.version 9.0
.target sm_100
.address_size 64

	// .globl	_Z11oddEvenSortPiiS_

.visible .entry _Z11oddEvenSortPiiS_(
	.param .u64 .ptr .align 1 _Z11oddEvenSortPiiS__param_0,
	.param .u32 _Z11oddEvenSortPiiS__param_1,
	.param .u64 .ptr .align 1 _Z11oddEvenSortPiiS__param_2
)
{
	.reg .pred 	%p<23>;
	.reg .b32 	%r<43>;
	.reg .b64 	%rd<7>;

	ld.param.u64 	%rd3, [_Z11oddEvenSortPiiS__param_0];
	ld.param.u32 	%r25, [_Z11oddEvenSortPiiS__param_1];
	ld.param.u64 	%rd4, [_Z11oddEvenSortPiiS__param_2];
	cvta.to.global.u64 	%rd1, %rd4;
	mov.u32 	%r26, %ctaid.x;
	mov.u32 	%r27, %ntid.x;
	mov.u32 	%r28, %tid.x;
	mad.lo.s32 	%r1, %r26, %r27, %r28;
	setp.lt.s32 	%p3, %r25, 1;
	@%p3 bra 	$L__BB0_22;
	cvta.to.global.u64 	%rd5, %rd3;
	shr.u32 	%r30, %r1, 31;
	add.s32 	%r31, %r1, %r30;
	and.b32  	%r32, %r31, -2;
	sub.s32 	%r2, %r1, %r32;
	add.s32 	%r3, %r25, -1;
	mul.wide.s32 	%rd6, %r1, 4;
	add.s64 	%rd2, %rd5, %rd6;
	and.b32  	%r4, %r25, 3;
	setp.lt.u32 	%p4, %r25, 4;
	mov.b32 	%r42, 0;
	@%p4 bra 	$L__BB0_16;
	setp.lt.s32 	%p5, %r1, %r3;
	and.b32  	%r42, %r25, 2147483644;
	setp.eq.s32 	%p6, %r2, 0;
	and.pred  	%p1, %p6, %p5;
	setp.eq.s32 	%p7, %r2, 1;
	and.pred  	%p2, %p7, %p5;
	neg.s32 	%r39, %r42;
	not.pred 	%p8, %p1;
$L__BB0_3:
	@%p8 bra 	$L__BB0_6;
	ld.global.u32 	%r8, [%rd2];
	ld.global.u32 	%r9, [%rd2+4];
	setp.le.s32 	%p9, %r8, %r9;
	@%p9 bra 	$L__BB0_6;
	st.global.u32 	[%rd2], %r9;
	st.global.u32 	[%rd2+4], %r8;
	mov.b32 	%r33, 0;
	st.global.u32 	[%rd1], %r33;
$L__BB0_6:
	bar.sync 	0;
	not.pred 	%p10, %p2;
	@%p10 bra 	$L__BB0_9;
	ld.global.u32 	%r10, [%rd2];
	ld.global.u32 	%r11, [%rd2+4];
	setp.le.s32 	%p11, %r10, %r11;
	@%p11 bra 	$L__BB0_9;
	st.global.u32 	[%rd2], %r11;
	st.global.u32 	[%rd2+4], %r10;
	mov.b32 	%r34, 0;
	st.global.u32 	[%rd1], %r34;
$L__BB0_9:
	bar.sync 	0;
	@%p8 bra 	$L__BB0_12;
	ld.global.u32 	%r12, [%rd2];
	ld.global.u32 	%r13, [%rd2+4];
	setp.le.s32 	%p13, %r12, %r13;
	@%p13 bra 	$L__BB0_12;
	st.global.u32 	[%rd2], %r13;
	st.global.u32 	[%rd2+4], %r12;
	mov.b32 	%r35, 0;
	st.global.u32 	[%rd1], %r35;
$L__BB0_12:
	bar.sync 	0;
	@%p10 bra 	$L__BB0_15;
	ld.global.u32 	%r14, [%rd2];
	ld.global.u32 	%r15, [%rd2+4];
	setp.le.s32 	%p15, %r14, %r15;
	@%p15 bra 	$L__BB0_15;
	st.global.u32 	[%rd2], %r15;
	st.global.u32 	[%rd2+4], %r14;
	mov.b32 	%r36, 0;
	st.global.u32 	[%rd1], %r36;
$L__BB0_15:
	bar.sync 	0;
	add.s32 	%r39, %r39, 4;
	setp.ne.s32 	%p16, %r39, 0;
	@%p16 bra 	$L__BB0_3;
$L__BB0_16:
	setp.eq.s32 	%p17, %r4, 0;
	@%p17 bra 	$L__BB0_22;
	neg.s32 	%r41, %r4;
$L__BB0_18:
	.pragma "nounroll";
	setp.ge.s32 	%p18, %r1, %r3;
	and.b32  	%r37, %r42, 1;
	setp.ne.s32 	%p19, %r2, %r37;
	or.pred  	%p20, %p19, %p18;
	@%p20 bra 	$L__BB0_21;
	ld.global.u32 	%r21, [%rd2];
	ld.global.u32 	%r22, [%rd2+4];
	setp.le.s32 	%p21, %r21, %r22;
	@%p21 bra 	$L__BB0_21;
	st.global.u32 	[%rd2], %r22;
	st.global.u32 	[%rd2+4], %r21;
	mov.b32 	%r38, 0;
	st.global.u32 	[%rd1], %r38;
$L__BB0_21:
	bar.sync 	0;
	add.s32 	%r42, %r42, 1;
	add.s32 	%r41, %r41, 1;
	setp.ne.s32 	%p22, %r41, 0;
	@%p22 bra 	$L__BB0_18;
$L__BB0_22:
	ret;

}


// ===== COMPILED SASS (sm_100) =====

	.target	sm_100

	.elftype	@"ET_EXEC"


//--------------------- .note.nv.tkinfo           --------------------------
	.section	.note.nv.tkinfo,"",@"SHT_NOTE"
	.sectionflags	@"SHF_NOTE_NV_TKINFO"
	.tkinfo
        /*0018*/ 	.word	0x00000002
        /*0030*/ 	.string	""
        /*0030*/ 	.string	"ptxas"
        /*0030*/ 	.string	"Cuda compilation tools, release 13.0, V13.0.88"
        /*0030*/ 	.string	"Build cuda_13.0.r13.0/compiler.36424714_0"
        /*0030*/ 	.string	"-arch sm_100 -m 64 "



//--------------------- .note.nv.cuinfo           --------------------------
	.section	.note.nv.cuinfo,"",@"SHT_NOTE"
	.sectionflags	@"SHF_NOTE_NV_CUINFO"
        /*0018*/ 	.short	0x0002
        /*001a*/ 	.short	0x0064
        /*001c*/ 	.short	0x0082
	.zero		2


//--------------------- .nv.info                  --------------------------
	.section	.nv.info,"",@"SHT_CUDA_INFO"
	.align	4


	//----- nvinfo : EIATTR_REGCOUNT
	.align		4
        /*0000*/ 	.byte	0x04, 0x2f
        /*0002*/ 	.short	(.L_1 - .L_0)
	.align		4
.L_0:
        /*0004*/ 	.word	index@(_Z11oddEvenSortPiiS_)
        /*0008*/ 	.word	0x0000000f


	//----- nvinfo : EIATTR_FRAME_SIZE
	.align		4
.L_1:
        /*000c*/ 	.byte	0x04, 0x11
        /*000e*/ 	.short	(.L_3 - .L_2)
	.align		4
.L_2:
        /*0010*/ 	.word	index@(_Z11oddEvenSortPiiS_)
        /*0014*/ 	.word	0x00000000


	//----- nvinfo : EIATTR_MIN_STACK_SIZE
	.align		4
.L_3:
        /*0018*/ 	.byte	0x04, 0x12
        /*001a*/ 	.short	(.L_5 - .L_4)
	.align		4
.L_4:
        /*001c*/ 	.word	index@(_Z11oddEvenSortPiiS_)
        /*0020*/ 	.word	0x00000000
.L_5:


//--------------------- .nv.compat                --------------------------
	.section	.nv.compat,"",@"SHT_CUDA_COMPAT_INFO"
	.align	4
        /*0000*/ 	.byte	0x02, 0x09, 0x00, 0x00, 0x02, 0x02, 0x01, 0x00, 0x02, 0x05, 0x05, 0x00, 0x03, 0x07, 0x01, 0x01
        /*0010*/ 	.byte	0x02, 0x03, 0x00, 0x00, 0x02, 0x06, 0x01, 0x00, 0x04, 0x0b, 0x08, 0x00, 0x09, 0x00, 0x00, 0x00
        /*0020*/ 	.byte	0x00, 0x00, 0x00, 0x00


//--------------------- .nv.info._Z11oddEvenSortPiiS_ --------------------------
	.section	.nv.info._Z11oddEvenSortPiiS_,"",@"SHT_CUDA_INFO"
	.sectionflags	@""
	.align	4


	//----- nvinfo : EIATTR_CUDA_API_VERSION
	.align		4
        /*0000*/ 	.byte	0x04, 0x37
        /*0002*/ 	.short	(.L_7 - .L_6)
.L_6:
        /*0004*/ 	.word	0x00000082


	//----- nvinfo : EIATTR_KPARAM_INFO
	.align		4
.L_7:
        /*0008*/ 	.byte	0x04, 0x17
        /*000a*/ 	.short	(.L_9 - .L_8)
.L_8:
        /*000c*/ 	.word	0x00000000
        /*0010*/ 	.short	0x0002
        /*0012*/ 	.short	0x0010
        /*0014*/ 	.byte	0x00, 0xf5, 0x21, 0x00


	//----- nvinfo : EIATTR_KPARAM_INFO
	.align		4
.L_9:
        /*0018*/ 	.byte	0x04, 0x17
        /*001a*/ 	.short	(.L_11 - .L_10)
.L_10:
        /*001c*/ 	.word	0x00000000
        /*0020*/ 	.short	0x0001
        /*0022*/ 	.short	0x0008
        /*0024*/ 	.byte	0x00, 0xf0, 0x11, 0x00


	//----- nvinfo : EIATTR_KPARAM_INFO
	.align		4
.L_11:
        /*0028*/ 	.byte	0x04, 0x17
        /*002a*/ 	.short	(.L_13 - .L_12)
.L_12:
        /*002c*/ 	.word	0x00000000
        /*0030*/ 	.short	0x0000
        /*0032*/ 	.short	0x0000
        /*0034*/ 	.byte	0x00, 0xf5, 0x21, 0x00


	//----- nvinfo : EIATTR_SPARSE_MMA_MASK
	.align		4
.L_13:
        /*0038*/ 	.byte	0x03, 0x50
        /*003a*/ 	.short	0x0000


	//----- nvinfo : EIATTR_MAXREG_COUNT
	.align		4
        /*003c*/ 	.byte	0x03, 0x1b
        /*003e*/ 	.short	0x00ff


	//----- nvinfo : EIATTR_NUM_BARRIERS
	.align		4
        /*0040*/ 	.byte	0x02, 0x4c
        /*0042*/ 	.byte	0x01
	.zero		1


	//----- nvinfo : EIATTR_MERCURY_ISA_VERSION
	.align		4
        /*0044*/ 	.byte	0x03, 0x5f
        /*0046*/ 	.short	0x0101


	//----- nvinfo : EIATTR_VRC_CTA_INIT_COUNT
	.align		4
        /*0048*/ 	.byte	0x02, 0x4a
	.zero		1
	.zero		1


	//----- nvinfo : EIATTR_EXIT_INSTR_OFFSETS
	.align		4
        /*004c*/ 	.byte	0x04, 0x1c
        /*004e*/ 	.short	(.L_15 - .L_14)


	//   ....[0]....
.L_14:
        /*0050*/ 	.word	0x00000060


	//   ....[1]....
        /*0054*/ 	.word	0x00000480


	//   ....[2]....
        /*0058*/ 	.word	0x000005c0


	//----- nvinfo : EIATTR_CRS_STACK_SIZE
	.align		4
.L_15:
        /*005c*/ 	.byte	0x04, 0x1e
        /*005e*/ 	.short	(.L_17 - .L_16)
.L_16:
        /*0060*/ 	.word	0x00000000


	//----- nvinfo : EIATTR_CBANK_PARAM_SIZE
	.align		4
.L_17:
        /*0064*/ 	.byte	0x03, 0x19
        /*0066*/ 	.short	0x0018


	//----- nvinfo : EIATTR_PARAM_CBANK
	.align		4
        /*0068*/ 	.byte	0x04, 0x0a
        /*006a*/ 	.short	(.L_19 - .L_18)
	.align		4
.L_18:
        /*006c*/ 	.word	index@(.nv.constant0._Z11oddEvenSortPiiS_)
        /*0070*/ 	.short	0x0380
        /*0072*/ 	.short	0x0018


	//----- nvinfo : EIATTR_SW_WAR
	.align		4
.L_19:
        /*0074*/ 	.byte	0x04, 0x36
        /*0076*/ 	.short	(.L_21 - .L_20)
.L_20:
        /*0078*/ 	.word	0x00000008
.L_21:


//--------------------- .nv.callgraph             --------------------------
	.section	.nv.callgraph,"",@"SHT_CUDA_CALLGRAPH"
	.align	4
	.sectionentsize	8
	.align		4
        /*0000*/ 	.word	0x00000000
	.align		4
        /*0004*/ 	.word	0xffffffff
	.align		4
        /*0008*/ 	.word	0x00000000
	.align		4
        /*000c*/ 	.word	0xfffffffe
	.align		4
        /*0010*/ 	.word	0x00000000
	.align		4
        /*0014*/ 	.word	0xfffffffd
	.align		4
        /*0018*/ 	.word	0x00000000
	.align		4
        /*001c*/ 	.word	0xfffffffc


//--------------------- .text._Z11oddEvenSortPiiS_ --------------------------
	.section	.text._Z11oddEvenSortPiiS_,"ax",@progbits
	.align	128
        .global         _Z11oddEvenSortPiiS_
        .type           _Z11oddEvenSortPiiS_,@function
        .size           _Z11oddEvenSortPiiS_,(.L_x_14 - _Z11oddEvenSortPiiS_)
        .other          _Z11oddEvenSortPiiS_,@"STO_CUDA_ENTRY STV_DEFAULT"
_Z11oddEvenSortPiiS_:
.text._Z11oddEvenSortPiiS_:
[----:B------:R-:W-:Y:S08]  /*0000*/  LDC R1, c[0x0][0x37c] ;  /* 0x0000df00ff017b82 */ /* 0x000ff00000000800 */
[----:B------:R-:W0:Y:S01]  /*0010*/  LDC R6, c[0x0][0x388] ;  /* 0x0000e200ff067b82 */ /* 0x000e220000000800 */
[----:B------:R-:W1:Y:S07]  /*0020*/  S2R R0, SR_TID.X ;  /* 0x0000000000007919 */ /* 0x000e6e0000002100 */
[----:B------:R-:W2:Y:S08]  /*0030*/  LDC R5, c[0x0][0x360] ;  /* 0x0000d800ff057b82 */ /* 0x000eb00000000800 */
[----:B------:R-:W3:Y:S01]  /*0040*/  S2UR UR4, SR_CTAID.X ;  /* 0x00000000000479c3 */ /* 0x000ee20000002500 */
[----:B0-----:R-:W-:-:S13]  /*0050*/  ISETP.GE.AND P0, PT, R6, 0x1, PT ;  /* 0x000000010600780c */ /* 0x001fda0003f06270 */
[----:B-123--:R-:W-:Y:S05]  /*0060*/  @!P0 EXIT ;  /* 0x000000000000894d */ /* 0x00efea0003800000 */
[----:B------:R-:W0:Y:S01]  /*0070*/  LDC.64 R2, c[0x0][0x380] ;  /* 0x0000e000ff027b82 */ /* 0x000e220000000a00 */
[C---:B------:R-:W-:Y:S01]  /*0080*/  ISETP.GE.U32.AND P0, PT, R6.reuse, 0x4, PT ;  /* 0x000000040600780c */ /* 0x040fe20003f06070 */
[----:B------:R-:W-:Y:S01]  /*0090*/  IMAD R5, R5, UR4, R0 ;  /* 0x0000000405057c24 */ /* 0x000fe2000f8e0200 */
[----:B------:R-:W1:Y:S01]  /*00a0*/  LDCU.64 UR4, c[0x0][0x358] ;  /* 0x00006b00ff0477ac */ /* 0x000e620008000a00 */
[C---:B------:R-:W-:Y:S01]  /*00b0*/  VIADD R8, R6.reuse, 0xffffffff ;  /* 0xffffffff06087836 */ /* 0x040fe20000000000 */
[----:B------:R-:W-:Y:S02]  /*00c0*/  LOP3.LUT R9, R6, 0x3, RZ, 0xc0, !PT ;  /* 0x0000000306097812 */ /* 0x000fe400078ec0ff */
[----:B------:R-:W-:-:S04]  /*00d0*/  LEA.HI R0, R5, R5, RZ, 0x1 ;  /* 0x0000000505007211 */ /* 0x000fc800078f08ff */
[----:B------:R-:W-:Y:S01]  /*00e0*/  LOP3.LUT R4, R0, 0xfffffffe, RZ, 0xc0, !PT ;  /* 0xfffffffe00047812 */ /* 0x000fe200078ec0ff */
[----:B------:R-:W-:-:S04]  /*00f0*/  IMAD.MOV.U32 R0, RZ, RZ, RZ ;  /* 0x000000ffff007224 */ /* 0x000fc800078e00ff */
[C---:B------:R-:W-:Y:S02]  /*0100*/  IMAD.IADD R4, R5.reuse, 0x1, -R4 ;  /* 0x0000000105047824 */ /* 0x040fe400078e0a04 */
[----:B0-----:R-:W-:Y:S01]  /*0110*/  IMAD.WIDE R2, R5, 0x4, R2 ;  /* 0x0000000405027825 */ /* 0x001fe200078e0202 */
[----:B-1----:R-:W-:Y:S06]  /*0120*/  @!P0 BRA `(.L_x_0) ;  /* 0x0000000000d08947 */ /* 0x002fec0003800000 */
[----:B------:R-:W-:Y:S02]  /*0130*/  ISETP.GE.AND P0, PT, R5, R8, PT ;  /* 0x000000080500720c */ /* 0x000fe40003f06270 */
[----:B------:R-:W-:Y:S02]  /*0140*/  LOP3.LUT R0, R6, 0x7ffffffc, RZ, 0xc0, !PT ;  /* 0x7ffffffc06007812 */ /* 0x000fe400078ec0ff */
[C---:B------:R-:W-:Y:S02]  /*0150*/  ISETP.EQ.AND P1, PT, R4.reuse, RZ, !P0 ;  /* 0x000000ff0400720c */ /* 0x040fe40004722270 */
[----:B------:R-:W-:Y:S01]  /*0160*/  ISETP.EQ.AND P0, PT, R4, 0x1, !P0 ;  /* 0x000000010400780c */ /* 0x000fe20004702270 */
[----:B------:R-:W-:-:S12]  /*0170*/  IMAD.MOV R12, RZ, RZ, -R0 ;  /* 0x000000ffff0c7224 */ /* 0x000fd800078e0a00 */
.L_x_9:
[----:B------:R-:W-:Y:S04]  /*0180*/  BSSY.RECONVERGENT B0, `(.L_x_1) ;  /* 0x0000009000007945 */ /* 0x000fe80003800200 */
[----:B-1234-:R-:W-:Y:S05]  /*0190*/  @!P1 BRA `(.L_x_2) ;  /* 0x00000000001c9947 */ /* 0x01efea0003800000 */
[----:B------:R-:W2:Y:S04]  /*01a0*/  LDG.E R11, desc[UR4][R2.64] ;  /* 0x00000004020b7981 */ /* 0x000ea8000c1e1900 */
[----:B------:R-:W2:Y:S02]  /*01b0*/  LDG.E R10, desc[UR4][R2.64+0x4] ;  /* 0x00000404020a7981 */ /* 0x000ea4000c1e1900 */
[----:B--2---:R-:W-:-:S13]  /*01c0*/  ISETP.GT.AND P2, PT, R11, R10, PT ;  /* 0x0000000a0b00720c */ /* 0x004fda0003f44270 */
[----:B------:R-:W0:Y:S01]  /*01d0*/  @P2 LDC.64 R6, c[0x0][0x390] ;  /* 0x0000e400ff062b82 */ /* 0x000e220000000a00 */
[----:B------:R1:W-:Y:S04]  /*01e0*/  @P2 STG.E desc[UR4][R2.64], R10 ;  /* 0x0000000a02002986 */ /* 0x0003e8000c101904 */
[----:B------:R1:W-:Y:S04]  /*01f0*/  @P2 STG.E desc[UR4][R2.64+0x4], R11 ;  /* 0x0000040b02002986 */ /* 0x0003e8000c101904 */
[----:B0-----:R1:W-:Y:S02]  /*0200*/  @P2 STG.E desc[UR4][R6.64], RZ ;  /* 0x000000ff06002986 */ /* 0x0013e4000c101904 */
.L_x_2:
[----:B------:R-:W-:Y:S05]  /*0210*/  BSYNC.RECONVERGENT B0 ;  /* 0x0000000000007941 */ /* 0x000fea0003800200 */
.L_x_1:
[----:B------:R-:W-:Y:S06]  /*0220*/  BAR.SYNC.DEFER_BLOCKING 0x0 ;  /* 0x0000000000007b1d */ /* 0x000fec0000010000 */
[----:B------:R-:W-:Y:S04]  /*0230*/  BSSY.RECONVERGENT B0, `(.L_x_3) ;  /* 0x0000009000007945 */ /* 0x000fe80003800200 */
[----:B------:R-:W-:Y:S05]  /*0240*/  @!P0 BRA `(.L_x_4) ;  /* 0x00000000001c8947 */ /* 0x000fea0003800000 */
[----:B-1----:R-:W2:Y:S04]  /*0250*/  LDG.E R11, desc[UR4][R2.64] ;  /* 0x00000004020b7981 */ /* 0x002ea8000c1e1900 */
[----:B------:R-:W2:Y:S02]  /*0260*/  LDG.E R10, desc[UR4][R2.64+0x4] ;  /* 0x00000404020a7981 */ /* 0x000ea4000c1e1900 */
[----:B--2---:R-:W-:-:S13]  /*0270*/  ISETP.GT.AND P2, PT, R11, R10, PT ;  /* 0x0000000a0b00720c */ /* 0x004fda0003f44270 */
[----:B------:R-:W0:Y:S01]  /*0280*/  @P2 LDC.64 R6, c[0x0][0x390] ;  /* 0x0000e400ff062b82 */ /* 0x000e220000000a00 */
[----:B------:R2:W-:Y:S04]  /*0290*/  @P2 STG.E desc[UR4][R2.64], R10 ;  /* 0x0000000a02002986 */ /* 0x0005e8000c101904 */
[----:B------:R2:W-:Y:S04]  /*02a0*/  @P2 STG.E desc[UR4][R2.64+0x4], R11 ;  /* 0x0000040b02002986 */ /* 0x0005e8000c101904 */
[----:B0-----:R2:W-:Y:S02]  /*02b0*/  @P2 STG.E desc[UR4][R6.64], RZ ;  /* 0x000000ff06002986 */ /* 0x0015e4000c101904 */
.L_x_4:
[----:B------:R-:W-:Y:S05]  /*02c0*/  BSYNC.RECONVERGENT B0 ;  /* 0x0000000000007941 */ /* 0x000fea0003800200 */
.L_x_3:
[----:B------:R-:W-:Y:S06]  /*02d0*/  BAR.SYNC.DEFER_BLOCKING 0x0 ;  /* 0x0000000000007b1d */ /* 0x000fec0000010000 */
[----:B------:R-:W-:Y:S04]  /*02e0*/  BSSY.RECONVERGENT B0, `(.L_x_5) ;  /* 0x0000009000007945 */ /* 0x000fe80003800200 */
[----:B------:R-:W-:Y:S05]  /*02f0*/  @!P1 BRA `(.L_x_6) ;  /* 0x00000000001c9947 */ /* 0x000fea0003800000 */
[----:B-12---:R-:W2:Y:S04]  /*0300*/  LDG.E R11, desc[UR4][R2.64] ;  /* 0x00000004020b7981 */ /* 0x006ea8000c1e1900 */
[----:B------:R-:W2:Y:S02]  /*0310*/  LDG.E R10, desc[UR4][R2.64+0x4] ;  /* 0x00000404020a7981 */ /* 0x000ea4000c1e1900 */
[----:B--2---:R-:W-:-:S13]  /*0320*/  ISETP.GT.AND P2, PT, R11, R10, PT ;  /* 0x0000000a0b00720c */ /* 0x004fda0003f44270 */
[----:B------:R-:W0:Y:S01]  /*0330*/  @P2 LDC.64 R6, c[0x0][0x390] ;  /* 0x0000e400ff062b82 */ /* 0x000e220000000a00 */
[----:B------:R3:W-:Y:S04]  /*0340*/  @P2 STG.E desc[UR4][R2.64], R10 ;  /* 0x0000000a02002986 */ /* 0x0007e8000c101904 */
[----:B------:R3:W-:Y:S04]  /*0350*/  @P2 STG.E desc[UR4][R2.64+0x4], R11 ;  /* 0x0000040b02002986 */ /* 0x0007e8000c101904 */
[----:B0-----:R3:W-:Y:S02]  /*0360*/  @P2 STG.E desc[UR4][R6.64], RZ ;  /* 0x000000ff06002986 */ /* 0x0017e4000c101904 */
.L_x_6:
[----:B------:R-:W-:Y:S05]  /*0370*/  BSYNC.RECONVERGENT B0 ;  /* 0x0000000000007941 */ /* 0x000fea0003800200 */
.L_x_5:
[----:B------:R-:W-:Y:S01]  /*0380*/  VIADD R12, R12, 0x4 ;  /* 0x000000040c0c7836 */ /* 0x000fe20000000000 */
[----:B------:R-:W-:Y:S04]  /*0390*/  BAR.SYNC.DEFER_BLOCKING 0x0 ;  /* 0x0000000000007b1d */ /* 0x000fe80000010000 */
[----:B------:R-:W-:Y:S02]  /*03a0*/  ISETP.NE.AND P3, PT, R12, RZ, PT ;  /* 0x000000ff0c00720c */ /* 0x000fe40003f65270 */
[----:B------:R-:W-:Y:S04]  /*03b0*/  BSSY.RECONVERGENT B0, `(.L_x_7) ;  /* 0x0000009000007945 */ /* 0x000fe80003800200 */
[----:B------:R-:W-:Y:S07]  /*03c0*/  @!P0 BRA `(.L_x_8) ;  /* 0x00000000001c8947 */ /* 0x000fee0003800000 */
[----:B-123--:R-:W2:Y:S04]  /*03d0*/  LDG.E R11, desc[UR4][R2.64] ;  /* 0x00000004020b7981 */ /* 0x00eea8000c1e1900 */
[----:B------:R-:W2:Y:S02]  /*03e0*/  LDG.E R10, desc[UR4][R2.64+0x4] ;  /* 0x00000404020a7981 */ /* 0x000ea4000c1e1900 */
[----:B--2---:R-:W-:-:S13]  /*03f0*/  ISETP.GT.AND P2, PT, R11, R10, PT ;  /* 0x0000000a0b00720c */ /* 0x004fda0003f44270 */
[----:B------:R-:W0:Y:S01]  /*0400*/  @P2 LDC.64 R6, c[0x0][0x390] ;  /* 0x0000e400ff062b82 */ /* 0x000e220000000a00 */
[----:B------:R4:W-:Y:S04]  /*0410*/  @P2 STG.E desc[UR4][R2.64], R10 ;  /* 0x0000000a02002986 */ /* 0x0009e8000c101904 */
[----:B------:R4:W-:Y:S04]  /*0420*/  @P2 STG.E desc[UR4][R2.64+0x4], R11 ;  /* 0x0000040b02002986 */ /* 0x0009e8000c101904 */
[----:B0-----:R4:W-:Y:S02]  /*0430*/  @P2 STG.E desc[UR4][R6.64], RZ ;  /* 0x000000ff06002986 */ /* 0x0019e4000c101904 */
.L_x_8:
[----:B------:R-:W-:Y:S05]  /*0440*/  BSYNC.RECONVERGENT B0 ;  /* 0x0000000000007941 */ /* 0x000fea0003800200 */
.L_x_7:
[----:B------:R-:W-:Y:S06]  /*0450*/  BAR.SYNC.DEFER_BLOCKING 0x0 ;  /* 0x0000000000007b1d */ /* 0x000fec0000010000 */
[----:B------:R-:W-:Y:S05]  /*0460*/  @P3 BRA `(.L_x_9) ;  /* 0xfffffffc00443947 */ /* 0x000fea000383ffff */
.L_x_0:
[----:B------:R-:W-:-:S13]  /*0470*/  ISETP.NE.AND P0, PT, R9, RZ, PT ;  /* 0x000000ff0900720c */ /* 0x000fda0003f05270 */
[----:B------:R-:W-:Y:S05]  /*0480*/  @!P0 EXIT ;  /* 0x000000000000894d */ /* 0x000fea0003800000 */
[----:B------:R-:W-:Y:S01]  /*0490*/  ISETP.GE.AND P0, PT, R5, R8, PT ;  /* 0x000000080500720c */ /* 0x000fe20003f06270 */
[----:B------:R-:W-:-:S12]  /*04a0*/  IMAD.MOV R9, RZ, RZ, -R9 ;  /* 0x000000ffff097224 */ /* 0x000fd800078e0a09 */
.L_x_12:
[----:B-1----:R-:W-:Y:S01]  /*04b0*/  LOP3.LUT R5, R0, 0x1, RZ, 0xc0, !PT ;  /* 0x0000000100057812 */ /* 0x002fe200078ec0ff */
[----:B------:R-:W-:Y:S03]  /*04c0*/  BSSY.RECONVERGENT B0, `(.L_x_10) ;  /* 0x000000a000007945 */ /* 0x000fe60003800200 */
[----:B------:R-:W-:-:S13]  /*04d0*/  ISETP.NE.OR P1, PT, R4, R5, P0 ;  /* 0x000000050400720c */ /* 0x000fda0000725670 */
[----:B------:R-:W-:Y:S05]  /*04e0*/  @P1 BRA `(.L_x_11) ;  /* 0x00000000001c1947 */ /* 0x000fea0003800000 */
[----:B------:R-:W5:Y:S04]  /*04f0*/  LDG.E R5, desc[UR4][R2.64] ;  /* 0x0000000402057981 */ /* 0x000f68000c1e1900 */
[----:B------:R-:W5:Y:S02]  /*0500*/  LDG.E R8, desc[UR4][R2.64+0x4] ;  /* 0x0000040402087981 */ /* 0x000f64000c1e1900 */
[----:B-----5:R-:W-:-:S13]  /*0510*/  ISETP.GT.AND P1, PT, R5, R8, PT ;  /* 0x000000080500720c */ /* 0x020fda0003f24270 */
[----:B-1234-:R-:W0:Y:S01]  /*0520*/  @P1 LDC.64 R6, c[0x0][0x390] ;  /* 0x0000e400ff061b82 */ /* 0x01ee220000000a00 */
[----:B------:R1:W-:Y:S04]  /*0530*/  @P1 STG.E desc[UR4][R2.64], R8 ;  /* 0x0000000802001986 */ /* 0x0003e8000c101904 */
[----:B------:R1:W-:Y:S04]  /*0540*/  @P1 STG.E desc[UR4][R2.64+0x4], R5 ;  /* 0x0000040502001986 */ /* 0x0003e8000c101904 */
[----:B0-----:R1:W-:Y:S02]  /*0550*/  @P1 STG.E desc[UR4][R6.64], RZ ;  /* 0x000000ff06001986 */ /* 0x0013e4000c101904 */
.L_x_11:
[----:B------:R-:W-:Y:S05]  /*0560*/  BSYNC.RECONVERGENT B0 ;  /* 0x0000000000007941 */ /* 0x000fea0003800200 */
.L_x_10:
[----:B------:R-:W-:Y:S01]  /*0570*/  VIADD R9, R9, 0x1 ;  /* 0x0000000109097836 */ /* 0x000fe20000000000 */
[----:B------:R-:W-:Y:S01]  /*0580*/  BAR.SYNC.DEFER_BLOCKING 0x0 ;  /* 0x0000000000007b1d */ /* 0x000fe20000010000 */
[----:B------:R-:W-:-:S03]  /*0590*/  VIADD R0, R0, 0x1 ;  /* 0x0000000100007836 */ /* 0x000fc60000000000 */
[----:B------:R-:W-:-:S13]  /*05a0*/  ISETP.NE.AND P1, PT, R9, RZ, PT ;  /* 0x000000ff0900720c */ /* 0x000fda0003f25270 */
[----:B------:R-:W-:Y:S05]  /*05b0*/  @P1 BRA `(.L_x_12) ;  /* 0xfffffffc00bc1947 */ /* 0x000fea000383ffff */
[----:B------:R-:W-:Y:S05]  /*05c0*/  EXIT ;  /* 0x000000000000794d */ /* 0x000fea0003800000 */
.L_x_13:
[----:B------:R-:W-:-:S00]  /*05d0*/  BRA `(.L_x_13) ;  /* 0xfffffffc00fc7947 */ /* 0x000fc0000383ffff */
[----:B------:R-:W-:-:S00]  /*05e0*/  NOP ;  /* 0x0000000000007918 */ /* 0x000fc00000000000 */
        /* <DEDUP_REMOVED lines=9> */
.L_x_14:


//--------------------- .nv.shared.reserved.0     --------------------------
	.section	.nv.shared.reserved.0,"aw",@nobits
	.weak		__nv_reservedSMEM_offset_0_alias
	.size		__nv_reservedSMEM_offset_0_alias, 0, 64
	.other		__nv_reservedSMEM_offset_0_alias,@"STO_CUDA_RESERVED_SHARED STV_DEFAULT"
__nv_reservedSMEM_offset_0_alias:
	.zero		0
	.zero		64


//--------------------- .nv.constant0._Z11oddEvenSortPiiS_ --------------------------
	.section	.nv.constant0._Z11oddEvenSortPiiS_,"a",@progbits
	.sectionflags	@""
	.align	4
.nv.constant0._Z11oddEvenSortPiiS_:
	.zero		920


//--------------------- SYMBOLS --------------------------

	.type		.nv.reservedSmem.offset0,@object
	.size		.nv.reservedSmem.offset0,0x4
